//
// Generated by NVIDIA NVVM Compiler
//
// Compiler Build ID: CL-36424714
// Cuda compilation tools, release 13.0, V13.0.88
// Based on NVVM 20.0.0
//

.version 9.0
.target sm_100
.address_size 64

	// .globl	_Z8gradientPfS_S_

.visible .entry _Z8gradientPfS_S_(
	.param .u64 .ptr .align 1 _Z8gradientPfS_S__param_0,
	.param .u64 .ptr .align 1 _Z8gradientPfS_S__param_1,
	.param .u64 .ptr .align 1 _Z8gradientPfS_S__param_2
)
{
	.reg .pred 	%p<2>;
	.reg .b32 	%r<18>;
	.reg .b32 	%f<7>;
	.reg .b64 	%rd<17>;

	ld.param.u64 	%rd1, [_Z8gradientPfS_S__param_0];
	ld.param.u64 	%rd2, [_Z8gradientPfS_S__param_1];
	ld.param.u64 	%rd3, [_Z8gradientPfS_S__param_2];
	mov.u32 	%r3, %ctaid.x;
	mov.u32 	%r4, %ntid.x;
	mov.u32 	%r5, %tid.x;
	mad.lo.s32 	%r1, %r3, %r4, %r5;
	mov.u32 	%r6, %ctaid.y;
	mov.u32 	%r7, %ntid.y;
	mov.u32 	%r8, %tid.y;
	mad.lo.s32 	%r9, %r6, %r7, %r8;
	add.s32 	%r10, %r1, -1;
	add.s32 	%r11, %r9, -1;
	max.u32 	%r12, %r10, %r11;
	setp.gt.u32 	%p1, %r12, 1021;
	@%p1 bra 	$L__BB0_2;
	cvta.to.global.u64 	%rd4, %rd1;
	cvta.to.global.u64 	%rd5, %rd2;
	cvta.to.global.u64 	%rd6, %rd3;
	shl.b32 	%r13, %r9, 10;
	add.s32 	%r14, %r13, %r1;
	mul.wide.u32 	%rd7, %r14, 4;
	add.s64 	%rd8, %rd4, %rd7;
	ld.global.f32 	%f1, [%rd8+4];
	add.s32 	%r15, %r14, -1;
	mul.wide.u32 	%rd9, %r15, 4;
	add.s64 	%rd10, %rd4, %rd9;
	ld.global.f32 	%f2, [%rd10];
	sub.f32 	%f3, %f1, %f2;
	add.s64 	%rd11, %rd5, %rd7;
	st.global.f32 	[%rd11], %f3;
	add.s32 	%r16, %r14, 1024;
	mul.wide.u32 	%rd12, %r16, 4;
	add.s64 	%rd13, %rd4, %rd12;
	ld.global.f32 	%f4, [%rd13];
	add.s32 	%r17, %r14, -1024;
	mul.wide.u32 	%rd14, %r17, 4;
	add.s64 	%rd15, %rd4, %rd14;
	ld.global.f32 	%f5, [%rd15];
	sub.f32 	%f6, %f4, %f5;
	add.s64 	%rd16, %rd6, %rd7;
	st.global.f32 	[%rd16], %f6;
$L__BB0_2:
	ret;

}
	// .globl	_Z6updatePfS_S_
.visible .entry _Z6updatePfS_S_(
	.param .u64 .ptr .align 1 _Z6updatePfS_S__param_0,
	.param .u64 .ptr .align 1 _Z6updatePfS_S__param_1,
	.param .u64 .ptr .align 1 _Z6updatePfS_S__param_2
)
{
	.reg .pred 	%p<2>;
	.reg .b32 	%r<15>;
	.reg .b32 	%f<11>;
	.reg .b64 	%rd<11>;
	.reg .b64 	%fd<7>;

	ld.param.u64 	%rd1, [_Z6updatePfS_S__param_0];
	ld.param.u64 	%rd2, [_Z6updatePfS_S__param_1];
	ld.param.u64 	%rd3, [_Z6updatePfS_S__param_2];
	mov.u32 	%r3, %ctaid.x;
	mov.u32 	%r4, %ntid.x;
	mov.u32 	%r5, %tid.x;
	mad.lo.s32 	%r1, %r3, %r4, %r5;
	mov.u32 	%r6, %ctaid.y;
	mov.u32 	%r7, %ntid.y;
	mov.u32 	%r8, %tid.y;
	mad.lo.s32 	%r9, %r6, %r7, %r8;
	add.s32 	%r10, %r1, -1;
	add.s32 	%r11, %r9, -1;
	max.u32 	%r12, %r10, %r11;
	setp.gt.u32 	%p1, %r12, 1021;
	@%p1 bra 	$L__BB1_2;
	cvta.to.global.u64 	%rd4, %rd2;
	cvta.to.global.u64 	%rd5, %rd3;
	cvta.to.global.u64 	%rd6, %rd1;
	shl.b32 	%r13, %r9, 10;
	add.s32 	%r14, %r13, %r1;
	mul.wide.u32 	%rd7, %r14, 4;
	add.s64 	%rd8, %rd4, %rd7;
	ld.global.f32 	%f1, [%rd8];
	add.s64 	%rd9, %rd5, %rd7;
	ld.global.f32 	%f2, [%rd9];
	mul.f32 	%f3, %f2, %f2;
	fma.rn.f32 	%f4, %f1, %f1, %f3;
	cvt.f64.f32 	%fd1, %f4;
	add.f64 	%fd2, %fd1, 0d3F1A36E2EB1C432D;
	sqrt.rn.f64 	%fd3, %fd2;
	cvt.rn.f32.f64 	%f5, %fd3;
	div.rn.f32 	%f6, %f1, %f5;
	div.rn.f32 	%f7, %f2, %f5;
	add.f32 	%f8, %f6, %f7;
	cvt.f64.f32 	%fd4, %f8;
	add.s64 	%rd10, %rd6, %rd7;
	ld.global.f32 	%f9, [%rd10];
	cvt.f64.f32 	%fd5, %f9;
	fma.rn.f64 	%fd6, %fd4, 0dBF847AE147AE147B, %fd5;
	cvt.rn.f32.f64 	%f10, %fd6;
	st.global.f32 	[%rd10], %f10;
$L__BB1_2:
	ret;

}


// ===== COMPILED SASS (sm_100) =====

	.target	sm_100

	.elftype	@"ET_EXEC"


//--------------------- .note.nv.tkinfo           --------------------------
	.section	.note.nv.tkinfo,"",@"SHT_NOTE"
	.sectionflags	@"SHF_NOTE_NV_TKINFO"
	.tkinfo
        /*0018*/ 	.word	0x00000002
        /*0030*/ 	.string	""
        /*0030*/ 	.string	"ptxas"
        /*0030*/ 	.string	"Cuda compilation tools, release 13.0, V13.0.88"
        /*0030*/ 	.string	"Build cuda_13.0.r13.0/compiler.36424714_0"
        /*0030*/ 	.string	"-arch sm_100 -m 64 "



//--------------------- .note.nv.cuinfo           --------------------------
	.section	.note.nv.cuinfo,"",@"SHT_NOTE"
	.sectionflags	@"SHF_NOTE_NV_CUINFO"
        /*0018*/ 	.short	0x0002
        /*001a*/ 	.short	0x0064
        /*001c*/ 	.short	0x0082
	.zero		2


//--------------------- .nv.info                  --------------------------
	.section	.nv.info,"",@"SHT_CUDA_INFO"
	.align	4


	//----- nvinfo : EIATTR_REGCOUNT
	.align		4
        /*0000*/ 	.byte	0x04, 0x2f
        /*0002*/ 	.short	(.L_1 - .L_0)
	.align		4
.L_0:
        /*0004*/ 	.word	index@(_Z8gradientPfS_S_)
        /*0008*/ 	.word	0x00000014


	//----- nvinfo : EIATTR_FRAME_SIZE
	.align		4
.L_1:
        /*000c*/ 	.byte	0x04, 0x11
        /*000e*/ 	.short	(.L_3 - .L_2)
	.align		4
.L_2:
        /*0010*/ 	.word	index@(_Z8gradientPfS_S_)
        /*0014*/ 	.word	0x00000000


	//----- nvinfo : EIATTR_REGCOUNT
	.align		4
.L_3:
        /*0018*/ 	.byte	0x04, 0x2f
        /*001a*/ 	.short	(.L_5 - .L_4)
	.align		4
.L_4:
        /*001c*/ 	.word	index@(_Z6updatePfS_S_)
        /*0020*/ 	.word	0x00000016


	//----- nvinfo : EIATTR_FRAME_SIZE
	.align		4
.L_5:
        /*0024*/ 	.byte	0x04, 0x11
        /*0026*/ 	.short	(.L_7 - .L_6)
	.align		4
.L_6:
        /*0028*/ 	.word	index@($__internal_1_$__cuda_sm3x_div_rn_noftz_f32_slowpath)
        /*002c*/ 	.word	0x00000000


	//----- nvinfo : EIATTR_FRAME_SIZE
	.align		4
.L_7:
        /*0030*/ 	.byte	0x04, 0x11
        /*0032*/ 	.short	(.L_9 - .L_8)
	.align		4
.L_8:
        /*0034*/ 	.word	index@($__internal_0_$__cuda_sm20_dsqrt_rn_f64_mediumpath_v1)
        /*0038*/ 	.word	0x00000000


	//----- nvinfo : EIATTR_FRAME_SIZE
	.align		4
.L_9:
        /*003c*/ 	.byte	0x04, 0x11
        /*003e*/ 	.short	(.L_11 - .L_10)
	.align		4
.L_10:
        /*0040*/ 	.word	index@(_Z6updatePfS_S_)
        /*0044*/ 	.word	0x00000000


	//----- nvinfo : EIATTR_MIN_STACK_SIZE
	.align		4
.L_11:
        /*0048*/ 	.byte	0x04, 0x12
        /*004a*/ 	.short	(.L_13 - .L_12)
	.align		4
.L_12:
        /*004c*/ 	.word	index@(_Z6updatePfS_S_)
        /*0050*/ 	.word	0x00000000


	//----- nvinfo : EIATTR_MIN_STACK_SIZE
	.align		4
.L_13:
        /*0054*/ 	.byte	0x04, 0x12
        /*0056*/ 	.short	(.L_15 - .L_14)
	.align		4
.L_14:
        /*0058*/ 	.word	index@(_Z8gradientPfS_S_)
        /*005c*/ 	.word	0x00000000
.L_15:


//--------------------- .nv.compat                --------------------------
	.section	.nv.compat,"",@"SHT_CUDA_COMPAT_INFO"
	.align	4
        /*0000*/ 	.byte	0x02, 0x09, 0x00, 0x00, 0x02, 0x02, 0x01, 0x00, 0x02, 0x05, 0x05, 0x00, 0x03, 0x07, 0x01, 0x01
        /*0010*/ 	.byte	0x02, 0x03, 0x00, 0x00, 0x02, 0x06, 0x01, 0x00, 0x04, 0x0b, 0x08, 0x00, 0x01, 0x00, 0x00, 0x00
        /*0020*/ 	.byte	0x00, 0x00, 0x00, 0x00


//--------------------- .nv.info._Z6updatePfS_S_  --------------------------
	.section	.nv.info._Z6updatePfS_S_,"",@"SHT_CUDA_INFO"
	.sectionflags	@""
	.align	4


	//----- nvinfo : EIATTR_CUDA_API_VERSION
	.align		4
        /*0000*/ 	.byte	0x04, 0x37
        /*0002*/ 	.short	(.L_17 - .L_16)
.L_16:
        /*0004*/ 	.word	0x00000082


	//----- nvinfo : EIATTR_KPARAM_INFO
	.align		4
.L_17:
        /*0008*/ 	.byte	0x04, 0x17
        /*000a*/ 	.short	(.L_19 - .L_18)
.L_18:
        /*000c*/ 	.word	0x00000000
        /*0010*/ 	.short	0x0002
        /*0012*/ 	.short	0x0010
        /*0014*/ 	.byte	0x00, 0xf5, 0x21, 0x00


	//----- nvinfo : EIATTR_KPARAM_INFO
	.align		4
.L_19:
        /*0018*/ 	.byte	0x04, 0x17
        /*001a*/ 	.short	(.L_21 - .L_20)
.L_20:
        /*001c*/ 	.word	0x00000000
        /*0020*/ 	.short	0x0001
        /*0022*/ 	.short	0x0008
        /*0024*/ 	.byte	0x00, 0xf5, 0x21, 0x00


	//----- nvinfo : EIATTR_KPARAM_INFO
	.align		4
.L_21:
        /*0028*/ 	.byte	0x04, 0x17
        /*002a*/ 	.short	(.L_23 - .L_22)
.L_22:
        /*002c*/ 	.word	0x00000000
        /*0030*/ 	.short	0x0000
        /*0032*/ 	.short	0x0000
        /*0034*/ 	.byte	0x00, 0xf5, 0x21, 0x00


	//----- nvinfo : EIATTR_SPARSE_MMA_MASK
	.align		4
.L_23:
        /*0038*/ 	.byte	0x03, 0x50
        /*003a*/ 	.short	0x0000


	//----- nvinfo : EIATTR_MAXREG_COUNT
	.align		4
        /*003c*/ 	.byte	0x03, 0x1b
        /*003e*/ 	.short	0x00ff


	//----- nvinfo : EIATTR_MERCURY_ISA_VERSION
	.align		4
        /*0040*/ 	.byte	0x03, 0x5f
        /*0042*/ 	.short	0x0101


	//----- nvinfo : EIATTR_VRC_CTA_INIT_COUNT
	.align		4
        /*0044*/ 	.byte	0x02, 0x4a
	.zero		1
	.zero		1


	//----- nvinfo : EIATTR_EXIT_INSTR_OFFSETS
	.align		4
        /*0048*/ 	.byte	0x04, 0x1c
        /*004a*/ 	.short	(.L_25 - .L_24)


	//   ....[0]....
.L_24:
        /*004c*/ 	.word	0x000000c0


	//   ....[1]....
        /*0050*/ 	.word	0x00000570


	//----- nvinfo : EIATTR_CRS_STACK_SIZE
	.align		4
.L_25:
        /*0054*/ 	.byte	0x04, 0x1e
        /*0056*/ 	.short	(.L_27 - .L_26)
.L_26:
        /*0058*/ 	.word	0x00000000


	//----- nvinfo : EIATTR_CBANK_PARAM_SIZE
	.align		4
.L_27:
        /*005c*/ 	.byte	0x03, 0x19
        /*005e*/ 	.short	0x0018


	//----- nvinfo : EIATTR_PARAM_CBANK
	.align		4
        /*0060*/ 	.byte	0x04, 0x0a
        /*0062*/ 	.short	(.L_29 - .L_28)
	.align		4
.L_28:
        /*0064*/ 	.word	index@(.nv.constant0._Z6updatePfS_S_)
        /*0068*/ 	.short	0x0380
        /*006a*/ 	.short	0x0018


	//----- nvinfo : EIATTR_SW_WAR
	.align		4
.L_29:
        /*006c*/ 	.byte	0x04, 0x36
        /*006e*/ 	.short	(.L_31 - .L_30)
.L_30:
        /*0070*/ 	.word	0x00000008
.L_31:


//--------------------- .nv.info._Z8gradientPfS_S_ --------------------------
	.section	.nv.info._Z8gradientPfS_S_,"",@"SHT_CUDA_INFO"
	.sectionflags	@""
	.align	4


	//----- nvinfo : EIATTR_CUDA_API_VERSION
	.align		4
        /*0000*/ 	.byte	0x04, 0x37
        /*0002*/ 	.short	(.L_33 - .L_32)
.L_32:
        /*0004*/ 	.word	0x00000082


	//----- nvinfo : EIATTR_KPARAM_INFO
	.align		4
.L_33:
        /*0008*/ 	.byte	0x04, 0x17
        /*000a*/ 	.short	(.L_35 - .L_34)
.L_34:
        /*000c*/ 	.word	0x00000000
        /*0010*/ 	.short	0x0002
        /*0012*/ 	.short	0x0010
        /*0014*/ 	.byte	0x00, 0xf5, 0x21, 0x00


	//----- nvinfo : EIATTR_KPARAM_INFO
	.align		4
.L_35:
        /*0018*/ 	.byte	0x04, 0x17
        /*001a*/ 	.short	(.L_37 - .L_36)
.L_36:
        /*001c*/ 	.word	0x00000000
        /*0020*/ 	.short	0x0001
        /*0022*/ 	.short	0x0008
        /*0024*/ 	.byte	0x00, 0xf5, 0x21, 0x00


	//----- nvinfo : EIATTR_KPARAM_INFO
	.align		4
.L_37:
        /*0028*/ 	.byte	0x04, 0x17
        /*002a*/ 	.short	(.L_39 - .L_38)
.L_38:
        /*002c*/ 	.word	0x00000000
        /*0030*/ 	.short	0x0000
        /*0032*/ 	.short	0x0000
        /*0034*/ 	.byte	0x00, 0xf5, 0x21, 0x00


	//----- nvinfo : EIATTR_SPARSE_MMA_MASK
	.align		4
.L_39:
        /*0038*/ 	.byte	0x03, 0x50
        /*003a*/ 	.short	0x0000


	//----- nvinfo : EIATTR_MAXREG_COUNT
	.align		4
        /*003c*/ 	.byte	0x03, 0x1b
        /*003e*/ 	.short	0x00ff


	//----- nvinfo : EIATTR_MERCURY_ISA_VERSION
	.align		4
        /*0040*/ 	.byte	0x03, 0x5f
        /*0042*/ 	.short	0x0101


	//----- nvinfo : EIATTR_VRC_CTA_INIT_COUNT
	.align		4
        /*0044*/ 	.byte	0x02, 0x4a
	.zero		1
	.zero		1


	//----- nvinfo : EIATTR_EXIT_INSTR_OFFSETS
	.align		4
        /*0048*/ 	.byte	0x04, 0x1c
        /*004a*/ 	.short	(.L_41 - .L_40)


	//   ....[0]....
.L_40:
        /*004c*/ 	.word	0x000000c0


	//   ....[1]....
        /*0050*/ 	.word	0x00000230


	//----- nvinfo : EIATTR_CBANK_PARAM_SIZE
	.align		4
.L_41:
        /*0054*/ 	.byte	0x03, 0x19
        /*0056*/ 	.short	0x0018


	//----- nvinfo : EIATTR_PARAM_CBANK
	.align		4
        /*0058*/ 	.byte	0x04, 0x0a
        /*005a*/ 	.short	(.L_43 - .L_42)
	.align		4
.L_42:
        /*005c*/ 	.word	index@(.nv.constant0._Z8gradientPfS_S_)
        /*0060*/ 	.short	0x0380
        /*0062*/ 	.short	0x0018


	//----- nvinfo : EIATTR_SW_WAR
	.align		4
.L_43:
        /*0064*/ 	.byte	0x04, 0x36
        /*0066*/ 	.short	(.L_45 - .L_44)
.L_44:
        /*0068*/ 	.word	0x00000008
.L_45:


//--------------------- .nv.callgraph             --------------------------
	.section	.nv.callgraph,"",@"SHT_CUDA_CALLGRAPH"
	.align	4
	.sectionentsize	8
	.align		4
        /*0000*/ 	.word	0x00000000
	.align		4
        /*0004*/ 	.word	0xffffffff
	.align		4
        /*0008*/ 	.word	0x00000000
	.align		4
        /*000c*/ 	.word	0xfffffffe
	.align		4
        /*0010*/ 	.word	0x00000000
	.align		4
        /*0014*/ 	.word	0xfffffffd
	.align		4
        /*0018*/ 	.word	0x00000000
	.align		4
        /*001c*/ 	.word	0xfffffffc


//--------------------- .text._Z6updatePfS_S_     --------------------------
	.section	.text._Z6updatePfS_S_,"ax",@progbits
	.align	128
        .global         _Z6updatePfS_S_
        .type           _Z6updatePfS_S_,@function
        .size           _Z6updatePfS_S_,(.L_x_24 - _Z6updatePfS_S_)
        .other          _Z6updatePfS_S_,@"STO_CUDA_ENTRY STV_DEFAULT"
_Z6updatePfS_S_:
.text._Z6updatePfS_S_:
[----:B------:R-:W-:Y:S01]  /*0000*/  LDC R1, c[0x0][0x37c] ;  /* 0x0000df00ff017b82 */ /* 0x000fe20000000800 */
[----:B------:R-:W0:Y:S07]  /*0010*/  S2R R0, SR_TID.Y ;  /* 0x0000000000007919 */ /* 0x000e2e0000002200 */
[----:B------:R-:W1:Y:S01]  /*0020*/  LDC R4, c[0x0][0x360] ;  /* 0x0000d800ff047b82 */ /* 0x000e620000000800 */
[----:B------:R-:W1:Y:S07]  /*0030*/  S2R R3, SR_TID.X ;  /* 0x0000000000037919 */ /* 0x000e6e0000002100 */
[----:B------:R-:W0:Y:S08]  /*0040*/  S2UR UR5, SR_CTAID.Y ;  /* 0x00000000000579c3 */ /* 0x000e300000002600 */
[----:B------:R-:W0:Y:S08]  /*0050*/  LDC R5, c[0x0][0x364] ;  /* 0x0000d900ff057b82 */ /* 0x000e300000000800 */
[----:B------:R-:W1:Y:S01]  /*0060*/  S2UR UR4, SR_CTAID.X ;  /* 0x00000000000479c3 */ /* 0x000e620000002500 */
[----:B0-----:R-:W-:-:S02]  /*0070*/  IMAD R5, R5, UR5, R0 ;  /* 0x0000000505057c24 */ /* 0x001fc4000f8e0200 */
[----:B-1----:R-:W-:Y:S02]  /*0080*/  IMAD R4, R4, UR4, R3 ;  /* 0x0000000404047c24 */ /* 0x002fe4000f8e0203 */
[----:B------:R-:W-:-:S05]  /*0090*/  VIADD R3, R5, 0xffffffff ;  /* 0xffffffff05037836 */ /* 0x000fca0000000000 */
[----:B------:R-:W-:-:S04]  /*00a0*/  VIADDMNMX.U32 R3, R4, 0xffffffff, R3, !PT ;  /* 0xffffffff04037846 */ /* 0x000fc80007800003 */
[----:B------:R-:W-:-:S13]  /*00b0*/  ISETP.GT.U32.AND P0, PT, R3, 0x3fd, PT ;  /* 0x000003fd0300780c */ /* 0x000fda0003f04070 */
[----:B------:R-:W-:Y:S05]  /*00c0*/  @P0 EXIT ;  /* 0x000000000000094d */ /* 0x000fea0003800000 */
[----:B------:R-:W0:Y:S01]  /*00d0*/  LDC.64 R8, c[0x0][0x390] ;  /* 0x0000e400ff087b82 */ /* 0x000e220000000a00 */
[----:B------:R-:W1:Y:S01]  /*00e0*/  LDCU.64 UR4, c[0x0][0x358] ;  /* 0x00006b00ff0477ac */ /* 0x000e620008000a00 */
[----:B------:R-:W-:-:S06]  /*00f0*/  IMAD R4, R5, 0x400, R4 ;  /* 0x0000040005047824 */ /* 0x000fcc00078e0204 */
[----:B------:R-:W2:Y:S01]  /*0100*/  LDC.64 R2, c[0x0][0x388] ;  /* 0x0000e200ff027b82 */ /* 0x000ea20000000a00 */
[----:B0-----:R-:W-:-:S05]  /*0110*/  IMAD.WIDE.U32 R8, R4, 0x4, R8 ;  /* 0x0000000404087825 */ /* 0x001fca00078e0008 */
[----:B-1----:R0:W3:Y:S01]  /*0120*/  LDG.E R0, desc[UR4][R8.64] ;  /* 0x0000000408007981 */ /* 0x0020e2000c1e1900 */
[----:B--2---:R-:W-:-:S06]  /*0130*/  IMAD.WIDE.U32 R2, R4, 0x4, R2 ;  /* 0x0000000404027825 */ /* 0x004fcc00078e0002 */
[----:B------:R-:W2:Y:S01]  /*0140*/  LDG.E R2, desc[UR4][R2.64] ;  /* 0x0000000402027981 */ /* 0x000ea2000c1e1900 */
[----:B------:R-:W-:Y:S01]  /*0150*/  UMOV UR6, 0xeb1c432d ;  /* 0xeb1c432d00067882 */ /* 0x000fe20000000000 */
[----:B------:R-:W-:Y:S01]  /*0160*/  UMOV UR7, 0x3f1a36e2 ;  /* 0x3f1a36e200077882 */ /* 0x000fe20000000000 */
[----:B0-----:R-:W-:Y:S02]  /*0170*/  IMAD.MOV.U32 R8, RZ, RZ, 0x0 ;  /* 0x00000000ff087424 */ /* 0x001fe400078e00ff */
[----:B------:R-:W-:Y:S01]  /*0180*/  IMAD.MOV.U32 R9, RZ, RZ, 0x3fd80000 ;  /* 0x3fd80000ff097424 */ /* 0x000fe200078e00ff */
[----:B------:R-:W-:Y:S01]  /*0190*/  BSSY.RECONVERGENT B0, `(.L_x_0) ;  /* 0x0000017000007945 */ /* 0x000fe20003800200 */
[----:B---3--:R-:W-:-:S04]  /*01a0*/  FMUL R5, R0, R0 ;  /* 0x0000000000057220 */ /* 0x008fc80000400000 */
[----:B--2---:R-:W-:-:S04]  /*01b0*/  FFMA R5, R2, R2, R5 ;  /* 0x0000000202057223 */ /* 0x004fc80000000005 */
[----:B------:R-:W0:Y:S02]  /*01c0*/  F2F.F64.F32 R6, R5 ;  /* 0x0000000500067310 */ /* 0x000e240000201800 */
[----:B0-----:R-:W-:-:S06]  /*01d0*/  DADD R6, R6, UR6 ;  /* 0x0000000606067e29 */ /* 0x001fcc0008000000 */
[----:B------:R-:W0:Y:S04]  /*01e0*/  MUFU.RSQ64H R11, R7 ;  /* 0x00000007000b7308 */ /* 0x000e280000001c00 */
[----:B------:R-:W-:-:S06]  /*01f0*/  VIADD R10, R7, 0xfcb00000 ;  /* 0xfcb00000070a7836 */ /* 0x000fcc0000000000 */
[----:B0-----:R-:W-:-:S08]  /*0200*/  DMUL R12, R10, R10 ;  /* 0x0000000a0a0c7228 */ /* 0x001fd00000000000 */
[----:B------:R-:W-:-:S08]  /*0210*/  DFMA R12, R6, -R12, 1 ;  /* 0x3ff00000060c742b */ /* 0x000fd0000000080c */
[----:B------:R-:W-:Y:S02]  /*0220*/  DFMA R8, R12, R8, 0.5 ;  /* 0x3fe000000c08742b */ /* 0x000fe40000000008 */
[----:B------:R-:W-:-:S08]  /*0230*/  DMUL R12, R10, R12 ;  /* 0x0000000c0a0c7228 */ /* 0x000fd00000000000 */
[----:B------:R-:W-:Y:S01]  /*0240*/  DFMA R12, R8, R12, R10 ;  /* 0x0000000c080c722b */ /* 0x000fe2000000000a */
[----:B------:R-:W-:-:S07]  /*0250*/  ISETP.GE.U32.AND P0, PT, R10, 0x7ca00000, PT ;  /* 0x7ca000000a00780c */ /* 0x000fce0003f06070 */
[----:B------:R-:W-:Y:S02]  /*0260*/  DMUL R14, R6, R12 ;  /* 0x0000000c060e7228 */ /* 0x000fe40000000000 */
[----:B------:R-:W-:Y:S01]  /*0270*/  IADD3 R19, PT, PT, R13, -0x100000, RZ ;  /* 0xfff000000d137810 */ /* 0x000fe20007ffe0ff */
[----:B------:R-:W-:-:S05]  /*0280*/  IMAD.MOV.U32 R18, RZ, RZ, R12 ;  /* 0x000000ffff127224 */ /* 0x000fca00078e000c */
[----:B------:R-:W-:-:S08]  /*0290*/  DFMA R16, R14, -R14, R6 ;  /* 0x8000000e0e10722b */ /* 0x000fd00000000006 */
[----:B------:R-:W-:Y:S01]  /*02a0*/  DFMA R8, R16, R18, R14 ;  /* 0x000000121008722b */ /* 0x000fe2000000000e */
[----:B------:R-:W-:Y:S10]  /*02b0*/  @!P0 BRA `(.L_x_1) ;  /* 0x0000000000108947 */ /* 0x000ff40003800000 */
[----:B------:R-:W-:-:S07]  /*02c0*/  MOV R8, 0x2e0 ;  /* 0x000002e000087802 */ /* 0x000fce0000000f00 */
[----:B------:R-:W-:Y:S05]  /*02d0*/  CALL.REL.NOINC `($__internal_0_$__cuda_sm20_dsqrt_rn_f64_mediumpath_v1) ;  /* 0x0000000000a87944 */ /* 0x000fea0003c00000 */
[----:B------:R-:W-:Y:S02]  /*02e0*/  IMAD.MOV.U32 R8, RZ, RZ, R10 ;  /* 0x000000ffff087224 */ /* 0x000fe400078e000a */
[----:B------:R-:W-:-:S07]  /*02f0*/  IMAD.MOV.U32 R9, RZ, RZ, R11 ;  /* 0x000000ffff097224 */ /* 0x000fce00078e000b */
.L_x_1:
[----:B------:R-:W-:Y:S05]  /*0300*/  BSYNC.RECONVERGENT B0 ;  /* 0x0000000000007941 */ /* 0x000fea0003800200 */
.L_x_0:
[----:B------:R-:W0:Y:S01]  /*0310*/  F2F.F32.F64 R3, R8 ;  /* 0x0000000800037310 */ /* 0x000e220000301000 */
[----:B------:R-:W-:Y:S07]  /*0320*/  BSSY.RECONVERGENT B0, `(.L_x_2) ;  /* 0x000000c000007945 */ /* 0x000fee0003800200 */
[----:B0-----:R-:W0:Y:S08]  /*0330*/  MUFU.RCP R6, R3 ;  /* 0x0000000300067308 */ /* 0x001e300000001000 */
[----:B------:R-:W1:Y:S01]  /*0340*/  FCHK P0, R2, R3 ;  /* 0x0000000302007302 */ /* 0x000e620000000000 */
[----:B0-----:R-:W-:-:S04]  /*0350*/  FFMA R5, -R3, R6, 1 ;  /* 0x3f80000003057423 */ /* 0x001fc80000000106 */
[----:B------:R-:W-:-:S04]  /*0360*/  FFMA R5, R6, R5, R6 ;  /* 0x0000000506057223 */ /* 0x000fc80000000006 */
[----:B------:R-:W-:-:S04]  /*0370*/  FFMA R6, R2, R5, RZ ;  /* 0x0000000502067223 */ /* 0x000fc800000000ff */
[----:B------:R-:W-:-:S04]  /*0380*/  FFMA R7, -R3, R6, R2 ;  /* 0x0000000603077223 */ /* 0x000fc80000000102 */
[----:B------:R-:W-:Y:S01]  /*0390*/  FFMA R5, R5, R7, R6 ;  /* 0x0000000705057223 */ /* 0x000fe20000000006 */
[----:B-1----:R-:W-:Y:S06]  /*03a0*/  @!P0 BRA `(.L_x_3) ;  /* 0x00000000000c8947 */ /* 0x002fec0003800000 */
[----:B------:R-:W-:-:S07]  /*03b0*/  MOV R6, 0x3d0 ;  /* 0x000003d000067802 */ /* 0x000fce0000000f00 */
[----:B------:R-:W-:Y:S05]  /*03c0*/  CALL.REL.NOINC `($__internal_1_$__cuda_sm3x_div_rn_noftz_f32_slowpath) ;  /* 0x00000004000c7944 */ /* 0x000fea0003c00000 */
[----:B------:R-:W-:-:S07]  /*03d0*/  IMAD.MOV.U32 R5, RZ, RZ, R2 ;  /* 0x000000ffff057224 */ /* 0x000fce00078e0002 */
.L_x_3:
[----:B------:R-:W-:Y:S05]  /*03e0*/  BSYNC.RECONVERGENT B0 ;  /* 0x0000000000007941 */ /* 0x000fea0003800200 */
.L_x_2:
[----:B------:R-:W0:Y:S01]  /*03f0*/  MUFU.RCP R2, R3 ;  /* 0x0000000300027308 */ /* 0x000e220000001000 */
[----:B------:R-:W-:Y:S07]  /*0400*/  BSSY.RECONVERGENT B0, `(.L_x_4) ;  /* 0x000000b000007945 */ /* 0x000fee0003800200 */
[----:B------:R-:W1:Y:S01]  /*0410*/  FCHK P0, R0, R3 ;  /* 0x0000000300007302 */ /* 0x000e620000000000 */
[----:B0-----:R-:W-:-:S04]  /*0420*/  FFMA R7, -R3, R2, 1 ;  /* 0x3f80000003077423 */ /* 0x001fc80000000102 */
[----:B------:R-:W-:-:S04]  /*0430*/  FFMA R9, R2, R7, R2 ;  /* 0x0000000702097223 */ /* 0x000fc80000000002 */
[----:B------:R-:W-:-:S04]  /*0440*/  FFMA R2, R0, R9, RZ ;  /* 0x0000000900027223 */ /* 0x000fc800000000ff */
[----:B------:R-:W-:-:S04]  /*0450*/  FFMA R7, -R3, R2, R0 ;  /* 0x0000000203077223 */ /* 0x000fc80000000100 */
[----:B------:R-:W-:Y:S01]  /*0460*/  FFMA R2, R9, R7, R2 ;  /* 0x0000000709027223 */ /* 0x000fe20000000002 */
[----:B-1----:R-:W-:Y:S06]  /*0470*/  @!P0 BRA `(.L_x_5) ;  /* 0x00000000000c8947 */ /* 0x002fec0003800000 */
[----:B------:R-:W-:Y:S02]  /*0480*/  MOV R2, R0 ;  /* 0x0000000000027202 */ /* 0x000fe40000000f00 */
[----:B------:R-:W-:-:S07]  /*0490*/  MOV R6, 0x4b0 ;  /* 0x000004b000067802 */ /* 0x000fce0000000f00 */
[----:B------:R-:W-:Y:S05]  /*04a0*/  CALL.REL.NOINC `($__internal_1_$__cuda_sm3x_div_rn_noftz_f32_slowpath) ;  /* 0x0000000000d47944 */ /* 0x000fea0003c00000 */
.L_x_5:
[----:B------:R-:W-:Y:S05]  /*04b0*/  BSYNC.RECONVERGENT B0 ;  /* 0x0000000000007941 */ /* 0x000fea0003800200 */
.L_x_4:
[----:B------:R-:W0:Y:S02]  /*04c0*/  LDC.64 R6, c[0x0][0x380] ;  /* 0x0000e000ff067b82 */ /* 0x000e240000000a00 */
[----:B0-----:R-:W-:-:S05]  /*04d0*/  IMAD.WIDE.U32 R6, R4, 0x4, R6 ;  /* 0x0000000404067825 */ /* 0x001fca00078e0006 */
[----:B------:R-:W2:Y:S01]  /*04e0*/  LDG.E R4, desc[UR4][R6.64] ;  /* 0x0000000406047981 */ /* 0x000ea2000c1e1900 */
[----:B------:R-:W-:Y:S01]  /*04f0*/  FADD R0, R2, R5 ;  /* 0x0000000502007221 */ /* 0x000fe20000000000 */
[----:B------:R-:W-:Y:S01]  /*0500*/  UMOV UR6, 0x47ae147b ;  /* 0x47ae147b00067882 */ /* 0x000fe20000000000 */
[----:B------:R-:W-:Y:S02]  /*0510*/  UMOV UR7, 0x3f847ae1 ;  /* 0x3f847ae100077882 */ /* 0x000fe40000000000 */
[----:B------:R-:W-:Y:S08]  /*0520*/  F2F.F64.F32 R2, R0 ;  /* 0x0000000000027310 */ /* 0x000ff00000201800 */
[----:B--2---:R-:W0:Y:S02]  /*0530*/  F2F.F64.F32 R4, R4 ;  /* 0x0000000400047310 */ /* 0x004e240000201800 */
[----:B0-----:R-:W-:-:S10]  /*0540*/  DFMA R2, R2, -UR6, R4 ;  /* 0x8000000602027c2b */ /* 0x001fd40008000004 */
[----:B------:R-:W0:Y:S02]  /*0550*/  F2F.F32.F64 R3, R2 ;  /* 0x0000000200037310 */ /* 0x000e240000301000 */
[----:B0-----:R-:W-:Y:S01]  /*0560*/  STG.E desc[UR4][R6.64], R3 ;  /* 0x0000000306007986 */ /* 0x001fe2000c101904 */
[----:B------:R-:W-:Y:S05]  /*0570*/  EXIT ;  /* 0x000000000000794d */ /* 0x000fea0003800000 */
        .weak           $__internal_0_$__cuda_sm20_dsqrt_rn_f64_mediumpath_v1
        .type           $__internal_0_$__cuda_sm20_dsqrt_rn_f64_mediumpath_v1,@function
        .size           $__internal_0_$__cuda_sm20_dsqrt_rn_f64_mediumpath_v1,($__internal_1_$__cuda_sm3x_div_rn_noftz_f32_slowpath - $__internal_0_$__cuda_sm20_dsqrt_rn_f64_mediumpath_v1)
$__internal_0_$__cuda_sm20_dsqrt_rn_f64_mediumpath_v1:
[----:B------:R-:W-:Y:S01]  /*0580*/  ISETP.GE.U32.AND P0, PT, R10, -0x3400000, PT ;  /* 0xfcc000000a00780c */ /* 0x000fe20003f06070 */
[----:B------:R-:W-:Y:S01]  /*0590*/  BSSY.RECONVERGENT B1, `(.L_x_6) ;  /* 0x0000024000017945 */ /* 0x000fe20003800200 */
[----:B------:R-:W-:-:S11]  /*05a0*/  IMAD.MOV.U32 R13, RZ, RZ, R19 ;  /* 0x000000ffff0d7224 */ /* 0x000fd600078e0013 */
[----:B------:R-:W-:Y:S05]  /*05b0*/  @!P0 BRA `(.L_x_7) ;  /* 0x0000000000208947 */ /* 0x000fea0003800000 */
[----:B------:R-:W-:-:S10]  /*05c0*/  DFMA.RM R12, R16, R12, R14 ;  /* 0x0000000c100c722b */ /* 0x000fd4000000400e */
[----:B------:R-:W-:-:S05]  /*05d0*/  IADD3 R10, P0, PT, R12, 0x1, RZ ;  /* 0x000000010c0a7810 */ /* 0x000fca0007f1e0ff */
[----:B------:R-:W-:-:S06]  /*05e0*/  IMAD.X R11, RZ, RZ, R13, P0 ;  /* 0x000000ffff0b7224 */ /* 0x000fcc00000e060d */
[----:B------:R-:W-:-:S08]  /*05f0*/  DFMA.RP R6, -R12, R10, R6 ;  /* 0x0000000a0c06722b */ /* 0x000fd00000008106 */
[----:B------:R-:W-:-:S06]  /*0600*/  DSETP.GT.AND P0, PT, R6, RZ, PT ;  /* 0x000000ff0600722a */ /* 0x000fcc0003f04000 */
[----:B------:R-:W-:Y:S02]  /*0610*/  FSEL R10, R10, R12, P0 ;  /* 0x0000000c0a0a7208 */ /* 0x000fe40000000000 */
[----:B------:R-:W-:Y:S01]  /*0620*/  FSEL R11, R11, R13, P0 ;  /* 0x0000000d0b0b7208 */ /* 0x000fe20000000000 */
[----:B------:R-:W-:Y:S06]  /*0630*/  BRA `(.L_x_8) ;  /* 0x0000000000647947 */ /* 0x000fec0003800000 */
.L_x_7:
[----:B------:R-:W-:-:S14]  /*0640*/  DSETP.NE.AND P0, PT, R6, RZ, PT ;  /* 0x000000ff0600722a */ /* 0x000fdc0003f05000 */
[----:B------:R-:W-:Y:S05]  /*0650*/  @!P0 BRA `(.L_x_9) ;  /* 0x0000000000588947 */ /* 0x000fea0003800000 */
[----:B------:R-:W-:-:S13]  /*0660*/  ISETP.GE.AND P0, PT, R7, RZ, PT ;  /* 0x000000ff0700720c */ /* 0x000fda0003f06270 */
[----:B------:R-:W-:Y:S02]  /*0670*/  @!P0 IMAD.MOV.U32 R10, RZ, RZ, 0x0 ;  /* 0x00000000ff0a8424 */ /* 0x000fe400078e00ff */
[----:B------:R-:W-:Y:S01]  /*0680*/  @!P0 IMAD.MOV.U32 R11, RZ, RZ, -0x80000 ;  /* 0xfff80000ff0b8424 */ /* 0x000fe200078e00ff */
[----:B------:R-:W-:Y:S06]  /*0690*/  @!P0 BRA `(.L_x_8) ;  /* 0x00000000004c8947 */ /* 0x000fec0003800000 */
[----:B------:R-:W-:-:S13]  /*06a0*/  ISETP.GT.AND P0, PT, R7, 0x7fefffff, PT ;  /* 0x7fefffff0700780c */ /* 0x000fda0003f04270 */
[----:B------:R-:W-:Y:S05]  /*06b0*/  @P0 BRA `(.L_x_9) ;  /* 0x0000000000400947 */ /* 0x000fea0003800000 */
[----:B------:R-:W-:Y:S01]  /*06c0*/  DMUL R6, R6, 8.11296384146066816958e+31 ;  /* 0x4690000006067828 */ /* 0x000fe20000000000 */
[----:B------:R-:W-:Y:S01]  /*06d0*/  MOV R10, RZ ;  /* 0x000000ff000a7202 */ /* 0x000fe20000000f00 */
[----:B------:R-:W-:Y:S02]  /*06e0*/  IMAD.MOV.U32 R14, RZ, RZ, 0x0 ;  /* 0x00000000ff0e7424 */ /* 0x000fe400078e00ff */
[----:B------:R-:W-:Y:S02]  /*06f0*/  IMAD.MOV.U32 R15, RZ, RZ, 0x3fd80000 ;  /* 0x3fd80000ff0f7424 */ /* 0x000fe400078e00ff */
[----:B------:R-:W0:Y:S02]  /*0700*/  MUFU.RSQ64H R11, R7 ;  /* 0x00000007000b7308 */ /* 0x000e240000001c00 */
[----:B0-----:R-:W-:-:S08]  /*0710*/  DMUL R12, R10, R10 ;  /* 0x0000000a0a0c7228 */ /* 0x001fd00000000000 */
[----:B------:R-:W-:-:S08]  /*0720*/  DFMA R12, R6, -R12, 1 ;  /* 0x3ff00000060c742b */ /* 0x000fd0000000080c */
[----:B------:R-:W-:Y:S02]  /*0730*/  DFMA R14, R12, R14, 0.5 ;  /* 0x3fe000000c0e742b */ /* 0x000fe4000000000e */
[----:B------:R-:W-:-:S08]  /*0740*/  DMUL R12, R10, R12 ;  /* 0x0000000c0a0c7228 */ /* 0x000fd00000000000 */
[----:B------:R-:W-:-:S08]  /*0750*/  DFMA R12, R14, R12, R10 ;  /* 0x0000000c0e0c722b */ /* 0x000fd0000000000a */
[----:B------:R-:W-:Y:S02]  /*0760*/  DMUL R10, R6, R12 ;  /* 0x0000000c060a7228 */ /* 0x000fe40000000000 */
[----:B------:R-:W-:-:S06]  /*0770*/  VIADD R13, R13, 0xfff00000 ;  /* 0xfff000000d0d7836 */ /* 0x000fcc0000000000 */
[----:B------:R-:W-:-:S08]  /*0780*/  DFMA R14, R10, -R10, R6 ;  /* 0x8000000a0a0e722b */ /* 0x000fd00000000006 */
[----:B------:R-:W-:-:S10]  /*0790*/  DFMA R10, R12, R14, R10 ;  /* 0x0000000e0c0a722b */ /* 0x000fd4000000000a */
[----:B------:R-:W-:Y:S01]  /*07a0*/  VIADD R11, R11, 0xfcb00000 ;  /* 0xfcb000000b0b7836 */ /* 0x000fe20000000000 */
[----:B------:R-:W-:Y:S06]  /*07b0*/  BRA `(.L_x_8) ;  /* 0x0000000000047947 */ /* 0x000fec0003800000 */
.L_x_9:
[----:B------:R-:W-:-:S11]  /*07c0*/  DADD R10, R6, R6 ;  /* 0x00000000060a7229 */ /* 0x000fd60000000006 */
.L_x_8:
[----:B------:R-:W-:Y:S05]  /*07d0*/  BSYNC.RECONVERGENT B1 ;  /* 0x0000000000017941 */ /* 0x000fea0003800200 */
.L_x_6:
[----:B------:R-:W-:-:S04]  /*07e0*/  MOV R9, 0x0 ;  /* 0x0000000000097802 */ /* 0x000fc80000000f00 */
[----:B------:R-:W-:Y:S05]  /*07f0*/  RET.REL.NODEC R8 `(_Z6updatePfS_S_) ;  /* 0xfffffff808007950 */ /* 0x000fea0003c3ffff */
        .weak           $__internal_1_$__cuda_sm3x_div_rn_noftz_f32_slowpath
        .type           $__internal_1_$__cuda_sm3x_div_rn_noftz_f32_slowpath,@function
        .size           $__internal_1_$__cuda_sm3x_div_rn_noftz_f32_slowpath,(.L_x_24 - $__internal_1_$__cuda_sm3x_div_rn_noftz_f32_slowpath)
$__internal_1_$__cuda_sm3x_div_rn_noftz_f32_slowpath:
[--C-:B------:R-:W-:Y:S01]  /*0800*/  SHF.R.U32.HI R8, RZ, 0x17, R3.reuse ;  /* 0x00000017ff087819 */ /* 0x100fe20000011603 */
[----:B------:R-:W-:Y:S01]  /*0810*/  BSSY.RECONVERGENT B1, `(.L_x_10) ;  /* 0x0000063000017945 */ /* 0x000fe20003800200 */
[----:B------:R-:W-:Y:S02]  /*0820*/  SHF.R.U32.HI R7, RZ, 0x17, R2 ;  /* 0x00000017ff077819 */ /* 0x000fe40000011602 */
[----:B------:R-:W-:Y:S02]  /*0830*/  LOP3.LUT R14, R8, 0xff, RZ, 0xc0, !PT ;  /* 0x000000ff080e7812 */ /* 0x000fe400078ec0ff */
[----:B------:R-:W-:Y:S01]  /*0840*/  LOP3.LUT R12, R7, 0xff, RZ, 0xc0, !PT ;  /* 0x000000ff070c7812 */ /* 0x000fe200078ec0ff */
[----:B------:R-:W-:Y:S02]  /*0850*/  IMAD.MOV.U32 R7, RZ, RZ, R3 ;  /* 0x000000ffff077224 */ /* 0x000fe400078e0003 */
[----:B------:R-:W-:Y:S02]  /*0860*/  VIADD R10, R14, 0xffffffff ;  /* 0xffffffff0e0a7836 */ /* 0x000fe40000000000 */
[----:B------:R-:W-:-:S03]  /*0870*/  VIADD R9, R12, 0xffffffff ;  /* 0xffffffff0c097836 */ /* 0x000fc60000000000 */
[----:B------:R-:W-:-:S04]  /*0880*/  ISETP.GT.U32.AND P0, PT, R10, 0xfd, PT ;  /* 0x000000fd0a00780c */ /* 0x000fc80003f04070 */
[----:B------:R-:W-:-:S13]  /*0890*/  ISETP.GT.U32.OR P0, PT, R9, 0xfd, P0 ;  /* 0x000000fd0900780c */ /* 0x000fda0000704470 */
[----:B------:R-:W-:Y:S01]  /*08a0*/  @!P0 IMAD.MOV.U32 R8, RZ, RZ, RZ ;  /* 0x000000ffff088224 */ /* 0x000fe200078e00ff */
[----:B------:R-:W-:Y:S06]  /*08b0*/  @!P0 BRA `(.L_x_11) ;  /* 0x00000000005c8947 */ /* 0x000fec0003800000 */
[----:B------:R-:W-:Y:S02]  /*08c0*/  FSETP.GTU.FTZ.AND P0, PT, |R2|, +INF , PT ;  /* 0x7f8000000200780b */ /* 0x000fe40003f1c200 */
[----:B------:R-:W-:-:S04]  /*08d0*/  FSETP.GTU.FTZ.AND P1, PT, |R3|, +INF , PT ;  /* 0x7f8000000300780b */ /* 0x000fc80003f3c200 */
[----:B------:R-:W-:-:S13]  /*08e0*/  PLOP3.LUT P0, PT, P0, P1, PT, 0xf8, 0x8f ;  /* 0x00000000008f781c */ /* 0x000fda0000703f70 */
[----:B------:R-:W-:Y:S05]  /*08f0*/  @P0 BRA `(.L_x_12) ;  /* 0x00000004004c0947 */ /* 0x000fea0003800000 */
[----:B------:R-:W-:-:S13]  /*0900*/  LOP3.LUT P0, RZ, R7, 0x7fffffff, R2, 0xc8, !PT ;  /* 0x7fffffff07ff7812 */ /* 0x000fda000780c802 */
[----:B------:R-:W-:Y:S05]  /*0910*/  @!P0 BRA `(.L_x_13) ;  /* 0x00000004003c8947 */ /* 0x000fea0003800000 */
[C---:B------:R-:W-:Y:S02]  /*0920*/  FSETP.NEU.FTZ.AND P2, PT, |R2|.reuse, +INF , PT ;  /* 0x7f8000000200780b */ /* 0x040fe40003f5d200 */
[----:B------:R-:W-:Y:S02]  /*0930*/  FSETP.NEU.FTZ.AND P1, PT, |R3|, +INF , PT ;  /* 0x7f8000000300780b */ /* 0x000fe40003f3d200 */
[----:B------:R-:W-:-:S11]  /*0940*/  FSETP.NEU.FTZ.AND P0, PT, |R2|, +INF , PT ;  /* 0x7f8000000200780b */ /* 0x000fd60003f1d200 */
[----:B------:R-:W-:Y:S05]  /*0950*/  @!P1 BRA !P2, `(.L_x_13) ;  /* 0x00000004002c9947 */ /* 0x000fea0005000000 */
[----:B------:R-:W-:-:S04]  /*0960*/  LOP3.LUT P2, RZ, R2, 0x7fffffff, RZ, 0xc0, !PT ;  /* 0x7fffffff02ff7812 */ /* 0x000fc8000784c0ff */
[----:B------:R-:W-:-:S13]  /*0970*/  PLOP3.LUT P1, PT, P1, P2, PT, 0x2f, 0xf2 ;  /* 0x0000000000f2781c */ /* 0x000fda0000f24577 */
[----:B------:R-:W-:Y:S05]  /*0980*/  @P1 BRA `(.L_x_14) ;  /* 0x0000000400181947 */ /* 0x000fea0003800000 */
[----:B------:R-:W-:-:S04]  /*0990*/  LOP3.LUT P1, RZ, R7, 0x7fffffff, RZ, 0xc0, !PT ;  /* 0x7fffffff07ff7812 */ /* 0x000fc8000782c0ff */
[----:B------:R-:W-:-:S13]  /*09a0*/  PLOP3.LUT P0, PT, P0, P1, PT, 0x2f, 0xf2 ;  /* 0x0000000000f2781c */ /* 0x000fda0000702577 */
[----:B------:R-:W-:Y:S05]  /*09b0*/  @P0 BRA `(.L_x_15) ;  /* 0x0000000400000947 */ /* 0x000fea0003800000 */
[----:B------:R-:W-:Y:S02]  /*09c0*/  ISETP.GE.AND P0, PT, R9, RZ, PT ;  /* 0x000000ff0900720c */ /* 0x000fe40003f06270 */
[----:B------:R-:W-:-:S11]  /*09d0*/  ISETP.GE.AND P1, PT, R10, RZ, PT ;  /* 0x000000ff0a00720c */ /* 0x000fd60003f26270 */
[----:B------:R-:W-:Y:S01]  /*09e0*/  @P0 MOV R8, RZ ;  /* 0x000000ff00080202 */ /* 0x000fe20000000f00 */
[----:B------:R-:W-:Y:S02]  /*09f0*/  @!P0 IMAD.MOV.U32 R8, RZ, RZ, -0x40 ;  /* 0xffffffc0ff088424 */ /* 0x000fe400078e00ff */
[----:B------:R-:W-:Y:S01]  /*0a00*/  @!P0 FFMA R2, R2, 1.84467440737095516160e+19, RZ ;  /* 0x5f80000002028823 */ /* 0x000fe200000000ff */
[----:B------:R-:W-:Y:S01]  /*0a10*/  @!P1 FFMA R7, R3, 1.84467440737095516160e+19, RZ ;  /* 0x5f80000003079823 */ /* 0x000fe200000000ff */
[----:B------:R-:W-:-:S07]  /*0a20*/  @!P1 VIADD R8, R8, 0x40 ;  /* 0x0000004008089836 */ /* 0x000fce0000000000 */
.L_x_11:
[----:B------:R-:W-:Y:S01]  /*0a30*/  LEA R10, R14, 0xc0800000, 0x17 ;  /* 0xc08000000e0a7811 */ /* 0x000fe200078eb8ff */
[----:B------:R-:W-:Y:S04]  /*0a40*/  BSSY.RECONVERGENT B2, `(.L_x_16) ;  /* 0x0000036000027945 */ /* 0x000fe80003800200 */
[----:B------:R-:W-:Y:S02]  /*0a50*/  IMAD.IADD R10, R7, 0x1, -R10 ;  /* 0x00000001070a7824 */ /* 0x000fe400078e0a0a */
[----:B------:R-:W-:Y:S02]  /*0a60*/  VIADD R7, R12, 0xffffff81 ;  /* 0xffffff810c077836 */ /* 0x000fe40000000000 */
[----:B------:R-:W0:Y:S01]  /*0a70*/  MUFU.RCP R9, R10 ;  /* 0x0000000a00097308 */ /* 0x000e220000001000 */
[----:B------:R-:W-:Y:S01]  /*0a80*/  FADD.FTZ R11, -R10, -RZ ;  /* 0x800000ff0a0b7221 */ /* 0x000fe20000010100 */
[----:B------:R-:W-:-:S03]  /*0a90*/  IMAD R2, R7, -0x800000, R2 ;  /* 0xff80000007027824 */ /* 0x000fc600078e0202 */
[----:B0-----:R-:W-:-:S04]  /*0aa0*/  FFMA R12, R9, R11, 1 ;  /* 0x3f800000090c7423 */ /* 0x001fc8000000000b */
[----:B------:R-:W-:-:S04]  /*0ab0*/  FFMA R16, R9, R12, R9 ;  /* 0x0000000c09107223 */ /* 0x000fc80000000009 */
[----:B------:R-:W-:-:S04]  /*0ac0*/  FFMA R9, R2, R16, RZ ;  /* 0x0000001002097223 */ /* 0x000fc800000000ff */
[----:B------:R-:W-:-:S04]  /*0ad0*/  FFMA R12, R11, R9, R2 ;  /* 0x000000090b0c7223 */ /* 0x000fc80000000002 */
[----:B------:R-:W-:Y:S01]  /*0ae0*/  FFMA R13, R16, R12, R9 ;  /* 0x0000000c100d7223 */ /* 0x000fe20000000009 */
[----:B------:R-:W-:-:S03]  /*0af0*/  IADD3 R9, PT, PT, R7, 0x7f, -R14 ;  /* 0x0000007f07097810 */ /* 0x000fc60007ffe80e */
[----:B------:R-:W-:Y:S01]  /*0b00*/  FFMA R12, R11, R13, R2 ;  /* 0x0000000d0b0c7223 */ /* 0x000fe20000000002 */
[----:B------:R-:W-:-:S03]  /*0b10*/  IADD3 R9, PT, PT, R9, R8, RZ ;  /* 0x0000000809097210 */ /* 0x000fc60007ffe0ff */
[----:B------:R-:W-:-:S05]  /*0b20*/  FFMA R2, R16, R12, R13 ;  /* 0x0000000c10027223 */ /* 0x000fca000000000d */
[----:B------:R-:W-:-:S04]  /*0b30*/  SHF.R.U32.HI R7, RZ, 0x17, R2 ;  /* 0x00000017ff077819 */ /* 0x000fc80000011602 */
[----:B------:R-:W-:-:S05]  /*0b40*/  LOP3.LUT R7, R7, 0xff, RZ, 0xc0, !PT ;  /* 0x000000ff07077812 */ /* 0x000fca00078ec0ff */
[----:B------:R-:W-:-:S04]  /*0b50*/  IMAD.IADD R11, R7, 0x1, R9 ;  /* 0x00000001070b7824 */ /* 0x000fc800078e0209 */
[----:B------:R-:W-:-:S05]  /*0b60*/  VIADD R7, R11, 0xffffffff ;  /* 0xffffffff0b077836 */ /* 0x000fca0000000000 */
[----:B------:R-:W-:-:S13]  /*0b70*/  ISETP.GE.U32.AND P0, PT, R7, 0xfe, PT ;  /* 0x000000fe0700780c */ /* 0x000fda0003f06070 */
[----:B------:R-:W-:Y:S05]  /*0b80*/  @!P0 BRA `(.L_x_17) ;  /* 0x0000000000808947 */ /* 0x000fea0003800000 */
[----:B------:R-:W-:-:S13]  /*0b90*/  ISETP.GT.AND P0, PT, R11, 0xfe, PT ;  /* 0x000000fe0b00780c */ /* 0x000fda0003f04270 */
[----:B------:R-:W-:Y:S05]  /*0ba0*/  @P0 BRA `(.L_x_18) ;  /* 0x00000000006c0947 */ /* 0x000fea0003800000 */
[----:B------:R-:W-:-:S13]  /*0bb0*/  ISETP.GE.AND P0, PT, R11, 0x1, PT ;  /* 0x000000010b00780c */ /* 0x000fda0003f06270 */
[----:B------:R-:W-:Y:S05]  /*0bc0*/  @P0 BRA `(.L_x_19) ;  /* 0x0000000000740947 */ /* 0x000fea0003800000 */
[----:B------:R-:W-:Y:S02]  /*0bd0*/  ISETP.GE.AND P0, PT, R11, -0x18, PT ;  /* 0xffffffe80b00780c */ /* 0x000fe40003f06270 */
[----:B------:R-:W-:-:S11]  /*0be0*/  LOP3.LUT R2, R2, 0x80000000, RZ, 0xc0, !PT ;  /* 0x8000000002027812 */ /* 0x000fd600078ec0ff */
[----:B------:R-:W-:Y:S05]  /*0bf0*/  @!P0 BRA `(.L_x_19) ;  /* 0x0000000000688947 */ /* 0x000fea0003800000 */
[CCC-:B------:R-:W-:Y:S01]  /*0c00*/  FFMA.RZ R7, R16.reuse, R12.reuse, R13.reuse ;  /* 0x0000000c10077223 */ /* 0x1c0fe2000000c00d */
[C---:B------:R-:W-:Y:S02]  /*0c10*/  VIADD R10, R11.reuse, 0x20 ;  /* 0x000000200b0a7836 */ /* 0x040fe40000000000 */
[CCC-:B------:R-:W-:Y:S01]  /*0c20*/  FFMA.RM R8, R16.reuse, R12.reuse, R13.reuse ;  /* 0x0000000c10087223 */ /* 0x1c0fe2000000400d */
[----:B------:R-:W-:Y:S02]  /*0c30*/  ISETP.NE.AND P2, PT, R11, RZ, PT ;  /* 0x000000ff0b00720c */ /* 0x000fe40003f45270 */
[----:B------:R-:W-:Y:S01]  /*0c40*/  LOP3.LUT R9, R7, 0x7fffff, RZ, 0xc0, !PT ;  /* 0x007fffff07097812 */ /* 0x000fe200078ec0ff */
[----:B------:R-:W-:Y:S01]  /*0c50*/  FFMA.RP R7, R16, R12, R13 ;  /* 0x0000000c10077223 */ /* 0x000fe2000000800d */
[----:B------:R-:W-:Y:S01]  /*0c60*/  ISETP.NE.AND P1, PT, R11, RZ, PT ;  /* 0x000000ff0b00720c */ /* 0x000fe20003f25270 */
[----:B------:R-:W-:Y:S01]  /*0c70*/  IMAD.MOV R11, RZ, RZ, -R11 ;  /* 0x000000ffff0b7224 */ /* 0x000fe200078e0a0b */
[----:B------:R-:W-:-:S02]  /*0c80*/  LOP3.LUT R9, R9, 0x800000, RZ, 0xfc, !PT ;  /* 0x0080000009097812 */ /* 0x000fc400078efcff */
[----:B------:R-:W-:Y:S02]  /*0c90*/  FSETP.NEU.FTZ.AND P0, PT, R7, R8, PT ;  /* 0x000000080700720b */ /* 0x000fe40003f1d000 */
[----:B------:R-:W-:Y:S02]  /*0ca0*/  SHF.L.U32 R10, R9, R10, RZ ;  /* 0x0000000a090a7219 */ /* 0x000fe400000006ff */
[----:B------:R-:W-:Y:S02]  /*0cb0*/  SEL R8, R11, RZ, P2 ;  /* 0x000000ff0b087207 */ /* 0x000fe40001000000 */
[----:B------:R-:W-:Y:S02]  /*0cc0*/  ISETP.NE.AND P1, PT, R10, RZ, P1 ;  /* 0x000000ff0a00720c */ /* 0x000fe40000f25270 */
[----:B------:R-:W-:Y:S02]  /*0cd0*/  SHF.R.U32.HI R8, RZ, R8, R9 ;  /* 0x00000008ff087219 */ /* 0x000fe40000011609 */
[----:B------:R-:W-:-:S02]  /*0ce0*/  PLOP3.LUT P0, PT, P0, P1, PT, 0xf8, 0x8f ;  /* 0x00000000008f781c */ /* 0x000fc40000703f70 */
[----:B------:R-:W-:Y:S02]  /*0cf0*/  SHF.R.U32.HI R10, RZ, 0x1, R8 ;  /* 0x00000001ff0a7819 */ /* 0x000fe40000011608 */
[----:B------:R-:W-:-:S04]  /*0d00*/  SEL R7, RZ, 0x1, !P0 ;  /* 0x00000001ff077807 */ /* 0x000fc80004000000 */
[----:B------:R-:W-:-:S04]  /*0d10*/  LOP3.LUT R7, R7, 0x1, R10, 0xf8, !PT ;  /* 0x0000000107077812 */ /* 0x000fc800078ef80a */
[----:B------:R-:W-:-:S04]  /*0d20*/  LOP3.LUT R7, R7, R8, RZ, 0xc0, !PT ;  /* 0x0000000807077212 */ /* 0x000fc800078ec0ff */
[----:B------:R-:W-:-:S04]  /*0d30*/  IADD3 R7, PT, PT, R10, R7, RZ ;  /* 0x000000070a077210 */ /* 0x000fc80007ffe0ff */
[----:B------:R-:W-:Y:S01]  /*0d40*/  LOP3.LUT R2, R7, R2, RZ, 0xfc, !PT ;  /* 0x0000000207027212 */ /* 0x000fe200078efcff */
[----:B------:R-:W-:Y:S06]  /*0d50*/  BRA `(.L_x_19) ;  /* 0x0000000000107947 */ /* 0x000fec0003800000 */
.L_x_18:
[----:B------:R-:W-:-:S04]  /*0d60*/  LOP3.LUT R2, R2, 0x80000000, RZ, 0xc0, !PT ;  /* 0x8000000002027812 */ /* 0x000fc800078ec0ff */
[----:B------:R-:W-:Y:S01]  /*0d70*/  LOP3.LUT R2, R2, 0x7f800000, RZ, 0xfc, !PT ;  /* 0x7f80000002027812 */ /* 0x000fe200078efcff */
[----:B------:R-:W-:Y:S06]  /*0d80*/  BRA `(.L_x_19) ;  /* 0x0000000000047947 */ /* 0x000fec0003800000 */
.L_x_17:
[----:B------:R-:W-:-:S07]  /*0d90*/  IMAD R2, R9, 0x800000, R2 ;  /* 0x0080000009027824 */ /* 0x000fce00078e0202 */
.L_x_19:
[----:B------:R-:W-:Y:S05]  /*0da0*/  BSYNC.RECONVERGENT B2 ;  /* 0x0000000000027941 */ /* 0x000fea0003800200 */
.L_x_16:
[----:B------:R-:W-:Y:S05]  /*0db0*/  BRA `(.L_x_20) ;  /* 0x0000000000207947 */ /* 0x000fea0003800000 */
.L_x_15:
[----:B------:R-:W-:-:S04]  /*0dc0*/  LOP3.LUT R2, R7, 0x80000000, R2, 0x48, !PT ;  /* 0x8000000007027812 */ /* 0x000fc800078e4802 */
[----:B------:R-:W-:Y:S01]  /*0dd0*/  LOP3.LUT R2, R2, 0x7f800000, RZ, 0xfc, !PT ;  /* 0x7f80000002027812 */ /* 0x000fe200078efcff */
[----:B------:R-:W-:Y:S06]  /*0de0*/  BRA `(.L_x_20) ;  /* 0x0000000000147947 */ /* 0x000fec0003800000 */
.L_x_14:
[----:B------:R-:W-:Y:S01]  /*0df0*/  LOP3.LUT R2, R7, 0x80000000, R2, 0x48, !PT ;  /* 0x8000000007027812 */ /* 0x000fe200078e4802 */
[----:B------:R-:W-:Y:S06]  /*0e00*/  BRA `(.L_x_20) ;  /* 0x00000000000c7947 */ /* 0x000fec0003800000 */
.L_x_13:
[----:B------:R-:W0:Y:S01]  /*0e10*/  MUFU.RSQ R2, -QNAN ;  /* 0xffc0000000027908 */ /* 0x000e220000001400 */
[----:B------:R-:W-:Y:S05]  /*0e20*/  BRA `(.L_x_20) ;  /* 0x0000000000047947 */ /* 0x000fea0003800000 */
.L_x_12:
[----:B------:R-:W-:-:S07]  /*0e30*/  FADD.FTZ R2, R2, R3 ;  /* 0x0000000302027221 */ /* 0x000fce0000010000 */
.L_x_20:
[----:B------:R-:W-:Y:S05]  /*0e40*/  BSYNC.RECONVERGENT B1 ;  /* 0x0000000000017941 */ /* 0x000fea0003800200 */
.L_x_10:
[----:B------:R-:W-:-:S04]  /*0e50*/  IMAD.MOV.U32 R7, RZ, RZ, 0x0 ;  /* 0x00000000ff077424 */ /* 0x000fc800078e00ff */
[----:B0-----:R-:W-:Y:S05]  /*0e60*/  RET.REL.NODEC R6 `(_Z6updatePfS_S_) ;  /* 0xfffffff006647950 */ /* 0x001fea0003c3ffff */
.L_x_21:
[----:B------:R-:W-:-:S00]  /*0e70*/  BRA `(.L_x_21) ;  /* 0xfffffffc00fc7947 */ /* 0x000fc0000383ffff */
[----:B------:R-:W-:-:S00]  /*0e80*/  NOP ;  /* 0x0000000000007918 */ /* 0x000fc00000000000 */
[----:B------:R-:W-:-:S00]  /*0e90*/  NOP ;  /* 0x0000000000007918 */ /* 0x000fc00000000000 */
[----:B------:R-:W-:-:S00]  /*0ea0*/  NOP ;  /* 0x0000000000007918 */ /* 0x000fc00000000000 */
[----:B------:R-:W-:-:S00]  /*0eb0*/  NOP ;  /* 0x0000000000007918 */ /* 0x000fc00000000000 */
[----:B------:R-:W-:-:S00]  /*0ec0*/  NOP ;  /* 0x0000000000007918 */ /* 0x000fc00000000000 */
[----:B------:R-:W-:-:S00]  /*0ed0*/  NOP ;  /* 0x0000000000007918 */ /* 0x000fc00000000000 */
[----:B------:R-:W-:-:S00]  /*0ee0*/  NOP ;  /* 0x0000000000007918 */ /* 0x000fc00000000000 */
[----:B------:R-:W-:-:S00]  /*0ef0*/  NOP ;  /* 0x0000000000007918 */ /* 0x000fc00000000000 */
.L_x_24:


//--------------------- .text._Z8gradientPfS_S_   --------------------------
	.section	.text._Z8gradientPfS_S_,"ax",@progbits
	.align	128
        .global         _Z8gradientPfS_S_
        .type           _Z8gradientPfS_S_,@function
        .size           _Z8gradientPfS_S_,(.L_x_26 - _Z8gradientPfS_S_)
        .other          _Z8gradientPfS_S_,@"STO_CUDA_ENTRY STV_DEFAULT"
_Z8gradientPfS_S_:
.text._Z8gradientPfS_S_:
        /* <DEDUP_REMOVED lines=8> */
[----:B-1----:R-:W-:-:S03]  /*0080*/  IMAD R0, R0, UR4, R3 ;  /* 0x0000000400007c24 */ /* 0x002fc6000f8e0203 */
[----:B------:R-:W-:-:S04]  /*0090*/  IADD3 R3, PT, PT, R5, -0x1, RZ ;  /* 0xffffffff05037810 */ /* 0x000fc80007ffe0ff */
[----:B------:R-:W-:-:S04]  /*00a0*/  VIADDMNMX.U32 R3, R0, 0xffffffff, R3, !PT ;  /* 0xffffffff00037846 */ /* 0x000fc80007800003 */
[----:B------:R-:W-:-:S13]  /*00b0*/  ISETP.GT.U32.AND P0, PT, R3, 0x3fd, PT ;  /* 0x000003fd0300780c */ /* 0x000fda0003f04070 */
[----:B------:R-:W-:Y:S05]  /*00c0*/  @P0 EXIT ;  /* 0x000000000000094d */ /* 0x000fea0003800000 */
[----:B------:R-:W0:Y:S01]  /*00d0*/  LDC.64 R2, c[0x0][0x380] ;  /* 0x0000e000ff027b82 */ /* 0x000e220000000a00 */
[----:B------:R-:W1:Y:S01]  /*00e0*/  LDCU.64 UR4, c[0x0][0x358] ;  /* 0x00006b00ff0477ac */ /* 0x000e620008000a00 */
[----:B------:R-:W-:-:S04]  /*00f0*/  LEA R13, R5, R0, 0xa ;  /* 0x00000000050d7211 */ /* 0x000fc800078e50ff */
[C---:B------:R-:W-:Y:S02]  /*0100*/  IADD3 R7, PT, PT, R13.reuse, -0x1, RZ ;  /* 0xffffffff0d077810 */ /* 0x040fe40007ffe0ff */
[----:B------:R-:W2:Y:S01]  /*0110*/  LDC.64 R8, c[0x0][0x388] ;  /* 0x0000e200ff087b82 */ /* 0x000ea20000000a00 */
[----:B0-----:R-:W-:-:S04]  /*0120*/  IMAD.WIDE.U32 R4, R13, 0x4, R2 ;  /* 0x000000040d047825 */ /* 0x001fc800078e0002 */
[----:B------:R-:W-:Y:S02]  /*0130*/  IMAD.WIDE.U32 R6, R7, 0x4, R2 ;  /* 0x0000000407067825 */ /* 0x000fe400078e0002 */
[----:B-1----:R-:W3:Y:S04]  /*0140*/  LDG.E R4, desc[UR4][R4.64+0x4] ;  /* 0x0000040404047981 */ /* 0x002ee8000c1e1900 */
[----:B------:R-:W3:Y:S01]  /*0150*/  LDG.E R7, desc[UR4][R6.64] ;  /* 0x0000000406077981 */ /* 0x000ee2000c1e1900 */
[C---:B------:R-:W-:Y:S01]  /*0160*/  IADD3 R11, PT, PT, R13.reuse, 0x400, RZ ;  /* 0x000004000d0b7810 */ /* 0x040fe20007ffe0ff */
[C---:B--2---:R-:W-:Y:S01]  /*0170*/  IMAD.WIDE.U32 R8, R13.reuse, 0x4, R8 ;  /* 0x000000040d087825 */ /* 0x044fe200078e0008 */
[----:B------:R-:W-:-:S03]  /*0180*/  IADD3 R17, PT, PT, R13, -0x400, RZ ;  /* 0xfffffc000d117810 */ /* 0x000fc60007ffe0ff */
[----:B------:R-:W-:-:S04]  /*0190*/  IMAD.WIDE.U32 R10, R11, 0x4, R2 ;  /* 0x000000040b0a7825 */ /* 0x000fc800078e0002 */
[----:B------:R-:W-:-:S04]  /*01a0*/  IMAD.WIDE.U32 R2, R17, 0x4, R2 ;  /* 0x0000000411027825 */ /* 0x000fc800078e0002 */
[----:B---3--:R-:W-:Y:S02]  /*01b0*/  FADD R15, R4, -R7 ;  /* 0x80000007040f7221 */ /* 0x008fe40000000000 */
[----:B------:R-:W0:Y:S03]  /*01c0*/  LDC.64 R4, c[0x0][0x390] ;  /* 0x0000e400ff047b82 */ /* 0x000e260000000a00 */
[----:B------:R-:W-:Y:S04]  /*01d0*/  STG.E desc[UR4][R8.64], R15 ;  /* 0x0000000f08007986 */ /* 0x000fe8000c101904 */
[----:B------:R-:W2:Y:S04]  /*01e0*/  LDG.E R10, desc[UR4][R10.64] ;  /* 0x000000040a0a7981 */ /* 0x000ea8000c1e1900 */
[----:B------:R-:W2:Y:S01]  /*01f0*/  LDG.E R3, desc[UR4][R2.64] ;  /* 0x0000000402037981 */ /* 0x000ea2000c1e1900 */
[----:B0-----:R-:W-:-:S04]  /*0200*/  IMAD.WIDE.U32 R4, R13, 0x4, R4 ;  /* 0x000000040d047825 */ /* 0x001fc800078e0004 */
[----:B--2---:R-:W-:-:S05]  /*0210*/  FADD R7, R10, -R3 ;  /* 0x800000030a077221 */ /* 0x004fca0000000000 */
[----:B------:R-:W-:Y:S01]  /*0220*/  STG.E desc[UR4][R4.64], R7 ;  /* 0x0000000704007986 */ /* 0x000fe2000c101904 */
[----:B------:R-:W-:Y:S05]  /*0230*/  EXIT ;  /* 0x000000000000794d */ /* 0x000fea0003800000 */
.L_x_22:
        /* <DEDUP_REMOVED lines=12> */
.L_x_26:


//--------------------- .nv.shared.reserved.0     --------------------------
	.section	.nv.shared.reserved.0,"aw",@nobits
	.weak		__nv_reservedSMEM_offset_0_alias
	.size		__nv_reservedSMEM_offset_0_alias, 0, 64
	.other		__nv_reservedSMEM_offset_0_alias,@"STO_CUDA_RESERVED_SHARED STV_DEFAULT"
__nv_reservedSMEM_offset_0_alias:
	.zero		0
	.zero		64


//--------------------- .nv.constant0._Z6updatePfS_S_ --------------------------
	.section	.nv.constant0._Z6updatePfS_S_,"a",@progbits
	.sectionflags	@""
	.align	4
.nv.constant0._Z6updatePfS_S_:
	.zero		920


//--------------------- .nv.constant0._Z8gradientPfS_S_ --------------------------
	.section	.nv.constant0._Z8gradientPfS_S_,"a",@progbits
	.sectionflags	@""
	.align	4
.nv.constant0._Z8gradientPfS_S_:
	.zero		920


//--------------------- SYMBOLS --------------------------

	.type		.nv.reservedSmem.offset0,@object
	.size		.nv.reservedSmem.offset0,0x4
